	.headerflags	@"EF_CUDA_TEXMODE_UNIFIED EF_CUDA_64BIT_ADDRESS EF_CUDA_ACCELERATORS EF_CUDA_SM90 EF_CUDA_VIRTUAL_SM(EF_CUDA_SM90)"
	.elftype	@"ET_EXEC"


//--------------------- .nv.info                  --------------------------
	.section	.nv.info,"",@"SHT_CUDA_INFO"
	.align	4


	//----- nvinfo : EIATTR_REGCOUNT
	.align		4
        /*0000*/ 	.byte	0x04, 0x2f
        /*0002*/ 	.short	(.L_1 - .L_0)
	.align		4
.L_0:
        /*0004*/ 	.word	index@(triton_poi_fused_max_pool2d_with_indices_44)
        /*0008*/ 	.word	0x00000012


	//----- nvinfo : EIATTR_MIN_STACK_SIZE
	.align		4
.L_1:
        /*000c*/ 	.byte	0x04, 0x12
        /*000e*/ 	.short	(.L_3 - .L_2)
	.align		4
.L_2:
        /*0010*/ 	.word	index@(triton_poi_fused_max_pool2d_with_indices_44)
        /*0014*/ 	.word	0x00000000


	//----- nvinfo : EIATTR_FRAME_SIZE
	.align		4
.L_3:
        /*0018*/ 	.byte	0x04, 0x11
        /*001a*/ 	.short	(.L_5 - .L_4)
	.align		4
.L_4:
        /*001c*/ 	.word	index@(triton_poi_fused_max_pool2d_with_indices_44)
        /*0020*/ 	.word	0x00000000


	//----- nvinfo : EIATTR_MIN_STACK_SIZE
	.align		4
.L_5:
        /*0024*/ 	.byte	0x04, 0x12
        /*0026*/ 	.short	(.L_7 - .L_6)
	.align		4
.L_6:
        /*0028*/ 	.word	index@(triton_poi_fused_max_pool2d_with_indices_44)
        /*002c*/ 	.word	0x00000000
.L_7:


//--------------------- .nv.info.triton_poi_fused_max_pool2d_with_indices_44 --------------------------
	.section	.nv.info.triton_poi_fused_max_pool2d_with_indices_44,"",@"SHT_CUDA_INFO"
	.sectionflags	@""
	.align	4


	//----- nvinfo : EIATTR_CUDA_API_VERSION
	.align		4
        /*0000*/ 	.byte	0x04, 0x37
        /*0002*/ 	.short	(.L_9 - .L_8)
.L_8:
        /*0004*/ 	.word	0x0000007c


	//----- nvinfo : EIATTR_KPARAM_INFO
	.align		4
.L_9:
        /*0008*/ 	.byte	0x04, 0x17
        /*000a*/ 	.short	(.L_11 - .L_10)
.L_10:
        /*000c*/ 	.word	0x00000000
        /*0010*/ 	.short	0x0003
        /*0012*/ 	.short	0x0018
        /*0014*/ 	.byte	0x00, 0xf0, 0x11, 0x00


	//----- nvinfo : EIATTR_KPARAM_INFO
	.align		4
.L_11:
        /*0018*/ 	.byte	0x04, 0x17
        /*001a*/ 	.short	(.L_13 - .L_12)
.L_12:
        /*001c*/ 	.word	0x00000000
        /*0020*/ 	.short	0x0002
        /*0022*/ 	.short	0x0010
        /*0024*/ 	.byte	0x00, 0xf4, 0x21, 0x00


	//----- nvinfo : EIATTR_KPARAM_INFO
	.align		4
.L_13:
        /*0028*/ 	.byte	0x04, 0x17
        /*002a*/ 	.short	(.L_15 - .L_14)
.L_14:
        /*002c*/ 	.word	0x00000000
        /*0030*/ 	.short	0x0001
        /*0032*/ 	.short	0x0008
        /*0034*/ 	.byte	0x00, 0xf4, 0x21, 0x00


	//----- nvinfo : EIATTR_KPARAM_INFO
	.align		4
.L_15:
        /*0038*/ 	.byte	0x04, 0x17
        /*003a*/ 	.short	(.L_17 - .L_16)
.L_16:
        /*003c*/ 	.word	0x00000000
        /*0040*/ 	.short	0x0000
        /*0042*/ 	.short	0x0000
        /*0044*/ 	.byte	0x00, 0xf4, 0x21, 0x00


	//----- nvinfo : EIATTR_SPARSE_MMA_MASK
	.align		4
.L_17:
        /*0048*/ 	.byte	0x03, 0x50
        /*004a*/ 	.short	0x0000


	//----- nvinfo : EIATTR_MAXREG_COUNT
	.align		4
        /*004c*/ 	.byte	0x03, 0x1b
        /*004e*/ 	.short	0x00ff


	//----- nvinfo : EIATTR_EXIT_INSTR_OFFSETS
	.align		4
        /*0050*/ 	.byte	0x04, 0x1c
        /*0052*/ 	.short	(.L_19 - .L_18)


	//   ....[0]....
.L_18:
        /*0054*/ 	.word	0x000002a0


	//----- nvinfo : EIATTR_REQNTID
	.align		4
.L_19:
        /*0058*/ 	.byte	0x04, 0x10
        /*005a*/ 	.short	(.L_21 - .L_20)
.L_20:
        /*005c*/ 	.word	0x00000080
        /*0060*/ 	.word	0x00000001
        /*0064*/ 	.word	0x00000001


	//----- nvinfo : EIATTR_CBANK_PARAM_SIZE
	.align		4
.L_21:
        /*0068*/ 	.byte	0x03, 0x19
        /*006a*/ 	.short	0x001c


	//----- nvinfo : EIATTR_PARAM_CBANK
	.align		4
        /*006c*/ 	.byte	0x04, 0x0a
        /*006e*/ 	.short	(.L_23 - .L_22)
	.align		4
.L_22:
        /*0070*/ 	.word	index@(.nv.constant0.triton_poi_fused_max_pool2d_with_indices_44)
        /*0074*/ 	.short	0x0210
        /*0076*/ 	.short	0x001c


	//----- nvinfo : EIATTR_SW_WAR
	.align		4
.L_23:
        /*0078*/ 	.byte	0x04, 0x36
        /*007a*/ 	.short	(.L_25 - .L_24)
.L_24:
        /*007c*/ 	.word	0x00000008
.L_25:


//--------------------- .nv.callgraph             --------------------------
	.section	.nv.callgraph,"",@"SHT_CUDA_CALLGRAPH"
	.align	4
	.sectionentsize	8
	.align		4
        /*0000*/ 	.word	0x00000000
	.align		4
        /*0004*/ 	.word	0xffffffff
	.align		4
        /*0008*/ 	.word	0x00000000
	.align		4
        /*000c*/ 	.word	0xfffffffe
	.align		4
        /*0010*/ 	.word	0x00000000
	.align		4
        /*0014*/ 	.word	0xfffffffd
	.align		4
        /*0018*/ 	.word	0x00000000
	.align		4
        /*001c*/ 	.word	0xfffffffc


//--------------------- .text.triton_poi_fused_max_pool2d_with_indices_44 --------------------------
	.section	.text.triton_poi_fused_max_pool2d_with_indices_44,"ax",@progbits
	.align	128
        .global         triton_poi_fused_max_pool2d_with_indices_44
        .type           triton_poi_fused_max_pool2d_with_indices_44,@function
        .size           triton_poi_fused_max_pool2d_with_indices_44,(.L_x_1 - triton_poi_fused_max_pool2d_with_indices_44)
        .other          triton_poi_fused_max_pool2d_with_indices_44,@"STO_CUDA_ENTRY STV_DEFAULT"
triton_poi_fused_max_pool2d_with_indices_44:
.text.triton_poi_fused_max_pool2d_with_indices_44:
[----:B------:R-:W-:Y:S01]  /*0000*/  LDC R1, c[0x0][0x28] ;  /* 0x00000a00ff017b82 */ /* 0x000fe20000000800 */
[----:B------:R-:W1:Y:S07]  /*0010*/  S2R R0, SR_TID.X ;  /* 0x0000000000007919 */ /* 0x000e6e0000002100 */
[----:B------:R-:W2:Y:S01]  /*0020*/  LDC.64 R2, c[0x0][0x210] ;  /* 0x00008400ff027b82 */ /* 0x000ea20000000a00 */
[----:B------:R-:W-:Y:S01]  /*0030*/  ULDC.64 UR4, c[0x0][0x208] ;  /* 0x0000820000047ab9 */ /* 0x000fe20000000a00 */
[----:B------:R-:W-:Y:S01]  /*0040*/  ULDC.64 UR6, c[0x0][0x220] ;  /* 0x0000880000067ab9 */ /* 0x000fe20000000a00 */
[----:B------:R-:W3:Y:S01]  /*0050*/  S2R R11, SR_CTAID.X ;  /* 0x00000000000b7919 */ /* 0x000ee20000002500 */
[----:B-1----:R-:W-:-:S05]  /*0060*/  LOP3.LUT R0, R0, 0x7f, RZ, 0xc0, !PT ;  /* 0x0000007f00007812 */ /* 0x002fca00078ec0ff */
[----:B---3--:R-:W-:-:S05]  /*0070*/  IMAD R11, R11, 0x80, R0 ;  /* 0x000000800b0b7824 */ /* 0x008fca00078e0200 */
[----:B------:R-:W-:-:S04]  /*0080*/  SHF.R.S32.HI R0, RZ, 0x1f, R11 ;  /* 0x0000001fff007819 */ /* 0x000fc8000001140b */
[----:B------:R-:W-:-:S04]  /*0090*/  LEA.HI R0, R0, R11, RZ, 0x3 ;  /* 0x0000000b00007211 */ /* 0x000fc800078f18ff */
[C---:B------:R-:W-:Y:S01]  /*00a0*/  LOP3.LUT R4, R0.reuse, 0x7ffffff8, RZ, 0xc0, !PT ;  /* 0x7ffffff800047812 */ /* 0x040fe200078ec0ff */
[----:B------:R-:W-:-:S04]  /*00b0*/  IMAD.SHL.U32 R0, R0, 0x4, RZ ;  /* 0x0000000400007824 */ /* 0x000fc800078e00ff */
[----:B------:R-:W-:Y:S01]  /*00c0*/  IMAD.IADD R4, R11, 0x1, -R4 ;  /* 0x000000010b047824 */ /* 0x000fe200078e0a04 */
[----:B------:R-:W-:-:S05]  /*00d0*/  LOP3.LUT R5, R0, 0xffffffe0, RZ, 0xc0, !PT ;  /* 0xffffffe000057812 */ /* 0x000fca00078ec0ff */
[----:B------:R-:W-:-:S04]  /*00e0*/  IMAD R9, R4, 0x2, R5 ;  /* 0x0000000204097824 */ /* 0x000fc800078e0205 */
[----:B--2---:R-:W-:-:S04]  /*00f0*/  IMAD.WIDE R4, R9, 0x4, R2 ;  /* 0x0000000409047825 */ /* 0x004fc800078e0202 */
[----:B------:R-:W-:Y:S01]  /*0100*/  VIADD R7, R9, 0x10 ;  /* 0x0000001009077836 */ /* 0x000fe20000000000 */
[----:B------:R-:W2:Y:S04]  /*0110*/  LDG.E.EL R0, desc[UR4][R4.64] ;  /* 0x0000000404007981 */ /* 0x000ea8000c2e1900 */
[----:B------:R-:W2:Y:S01]  /*0120*/  LDG.E.EL R13, desc[UR4][R4.64+0x4] ;  /* 0x00000404040d7981 */ /* 0x000ea2000c2e1900 */
[----:B------:R-:W-:-:S04]  /*0130*/  IMAD.WIDE R6, R7, 0x4, R2 ;  /* 0x0000000407067825 */ /* 0x000fc800078e0202 */
[----:B------:R-:W-:Y:S01]  /*0140*/  VIADD R9, R9, 0x11 ;  /* 0x0000001109097836 */ /* 0x000fe20000000000 */
[----:B------:R-:W3:Y:S03]  /*0150*/  LDG.E.EL R10, desc[UR4][R6.64] ;  /* 0x00000004060a7981 */ /* 0x000ee6000c2e1900 */
[----:B------:R-:W-:Y:S02]  /*0160*/  IMAD.WIDE R2, R9, 0x4, R2 ;  /* 0x0000000409027825 */ /* 0x000fe400078e0202 */
[----:B------:R-:W1:Y:S03]  /*0170*/  LDC.64 R8, c[0x0][0x218] ;  /* 0x00008600ff087b82 */ /* 0x000e660000000a00 */
[----:B------:R1:W4:Y:S02]  /*0180*/  LDG.E.EL R15, desc[UR4][R2.64] ;  /* 0x00000004020f7981 */ /* 0x000324000c2e1900 */
[----:B-1----:R-:W-:Y:S01]  /*0190*/  IMAD.WIDE R2, R11, 0x4, R8 ;  /* 0x000000040b027825 */ /* 0x002fe200078e0208 */
[----:B--2---:R-:W-:-:S02]  /*01a0*/  FSETP.GT.AND P0, PT, R13, R0, PT ;  /* 0x000000000d00720b */ /* 0x004fc40003f04000 */
[----:B------:R-:W-:Y:S02]  /*01b0*/  FSETP.NAN.AND P2, PT, R13, R13, PT ;  /* 0x0000000d0d00720b */ /* 0x000fe40003f48000 */
[----:B---3--:R-:W-:-:S09]  /*01c0*/  FSETP.NAN.AND P1, PT, R10, R10, PT ;  /* 0x0000000a0a00720b */ /* 0x008fd20003f28000 */
[----:B------:R-:W-:Y:S02]  /*01d0*/  @!P0 FSEL R13, R13, R0, P2 ;  /* 0x000000000d0d8208 */ /* 0x000fe40001000000 */
[----:B----4-:R-:W-:Y:S02]  /*01e0*/  FSETP.NAN.AND P3, PT, R15, R15, PT ;  /* 0x0000000f0f00720b */ /* 0x010fe40003f68000 */
[----:B------:R-:W-:Y:S02]  /*01f0*/  FSETP.GEU.AND P2, PT, R13, R10, PT ;  /* 0x0000000a0d00720b */ /* 0x000fe40003f4e000 */
[----:B------:R-:W-:Y:S02]  /*0200*/  SEL R0, RZ, 0x1, !P0 ;  /* 0x00000001ff007807 */ /* 0x000fe40004000000 */
[----:B------:R-:W-:Y:S02]  /*0210*/  @!P1 FSEL R10, R10, R13, !P2 ;  /* 0x0000000d0a0a9208 */ /* 0x000fe40005000000 */
[----:B------:R-:W-:-:S02]  /*0220*/  IADD3 R4, P1, R11, UR6, RZ ;  /* 0x000000060b047c10 */ /* 0x000fc4000ff3e0ff */
[----:B------:R-:W-:Y:S02]  /*0230*/  FSETP.GEU.AND P0, PT, R10, R15, PT ;  /* 0x0000000f0a00720b */ /* 0x000fe40003f0e000 */
[----:B------:R-:W-:Y:S02]  /*0240*/  SEL R0, R0, 0x2, P2 ;  /* 0x0000000200007807 */ /* 0x000fe40001000000 */
[----:B------:R-:W-:Y:S02]  /*0250*/  @!P3 SEL R15, R15, R10, !P0 ;  /* 0x0000000a0f0fb207 */ /* 0x000fe40004000000 */
[----:B------:R-:W-:Y:S02]  /*0260*/  LEA.HI.X.SX32 R5, R11, UR7, 0x1, P1 ;  /* 0x000000070b057c11 */ /* 0x000fe400088f0eff */
[----:B------:R-:W-:Y:S01]  /*0270*/  SEL R7, R0, 0x3, P0 ;  /* 0x0000000300077807 */ /* 0x000fe20000000000 */
[----:B------:R-:W-:Y:S04]  /*0280*/  STG.E desc[UR4][R2.64], R15 ;  /* 0x0000000f02007986 */ /* 0x000fe8000c101904 */
[----:B------:R-:W-:Y:S01]  /*0290*/  STG.E.U8 desc[UR4][R4.64], R7 ;  /* 0x0000000704007986 */ /* 0x000fe2000c101104 */
[----:B------:R-:W-:Y:S05]  /*02a0*/  EXIT ;  /* 0x000000000000794d */ /* 0x000fea0003800000 */
.L_x_0:
[----:B------:R-:W-:-:S00]  /*02b0*/  BRA `(.L_x_0) ;  /* 0xfffffffc00fc7947 */ /* 0x000fc0000383ffff */
[----:B------:R-:W-:-:S00]  /*02c0*/  NOP ;  /* 0x0000000000007918 */ /* 0x000fc00000000000 */
        /* <DEDUP_REMOVED lines=11> */
.L_x_1:


//--------------------- .nv.constant0.triton_poi_fused_max_pool2d_with_indices_44 --------------------------
	.section	.nv.constant0.triton_poi_fused_max_pool2d_with_indices_44,"a",@progbits
	.sectionflags	@""
	.align	4
.nv.constant0.triton_poi_fused_max_pool2d_with_indices_44:
	.zero		556
